//
// Generated by NVIDIA NVVM Compiler
//
// Compiler Build ID: CL-36424714
// Cuda compilation tools, release 13.0, V13.0.88
// Based on NVVM 20.0.0
//

.version 9.0
.target sm_100
.address_size 64

	// .globl	_Z12vecMulKernelPKfS0_Pfi

.visible .entry _Z12vecMulKernelPKfS0_Pfi(
	.param .u64 .ptr .align 1 _Z12vecMulKernelPKfS0_Pfi_param_0,
	.param .u64 .ptr .align 1 _Z12vecMulKernelPKfS0_Pfi_param_1,
	.param .u64 .ptr .align 1 _Z12vecMulKernelPKfS0_Pfi_param_2,
	.param .u32 _Z12vecMulKernelPKfS0_Pfi_param_3
)
{
	.reg .pred 	%p<4>;
	.reg .b32 	%r<7>;
	.reg .b32 	%f<4>;
	.reg .b64 	%rd<11>;

	ld.param.u64 	%rd1, [_Z12vecMulKernelPKfS0_Pfi_param_0];
	ld.param.u64 	%rd2, [_Z12vecMulKernelPKfS0_Pfi_param_1];
	ld.param.u64 	%rd3, [_Z12vecMulKernelPKfS0_Pfi_param_2];
	ld.param.u32 	%r2, [_Z12vecMulKernelPKfS0_Pfi_param_3];
	mov.u32 	%r3, %ctaid.x;
	mov.u32 	%r4, %ntid.x;
	mov.u32 	%r5, %tid.x;
	mad.lo.s32 	%r1, %r3, %r4, %r5;
	setp.ge.s32 	%p1, %r1, %r2;
	and.b32  	%r6, %r1, 1;
	setp.eq.b32 	%p2, %r6, 1;
	or.pred  	%p3, %p2, %p1;
	@%p3 bra 	$L__BB0_2;
	cvta.to.global.u64 	%rd4, %rd1;
	cvta.to.global.u64 	%rd5, %rd2;
	cvta.to.global.u64 	%rd6, %rd3;
	mul.wide.s32 	%rd7, %r1, 4;
	add.s64 	%rd8, %rd4, %rd7;
	ld.global.f32 	%f1, [%rd8];
	add.s64 	%rd9, %rd5, %rd7;
	ld.global.f32 	%f2, [%rd9];
	mul.f32 	%f3, %f1, %f2;
	add.s64 	%rd10, %rd6, %rd7;
	st.global.f32 	[%rd10], %f3;
$L__BB0_2:
	ret;

}


// ===== COMPILED SASS (sm_100) =====

	.target	sm_100

	.elftype	@"ET_EXEC"


//--------------------- .note.nv.tkinfo           --------------------------
	.section	.note.nv.tkinfo,"",@"SHT_NOTE"
	.sectionflags	@"SHF_NOTE_NV_TKINFO"
	.tkinfo
        /*0018*/ 	.word	0x00000002
        /*0030*/ 	.string	""
        /*0030*/ 	.string	"ptxas"
        /*0030*/ 	.string	"Cuda compilation tools, release 13.0, V13.0.88"
        /*0030*/ 	.string	"Build cuda_13.0.r13.0/compiler.36424714_0"
        /*0030*/ 	.string	"-arch sm_100 -m 64 "



//--------------------- .note.nv.cuinfo           --------------------------
	.section	.note.nv.cuinfo,"",@"SHT_NOTE"
	.sectionflags	@"SHF_NOTE_NV_CUINFO"
        /*0018*/ 	.short	0x0002
        /*001a*/ 	.short	0x0064
        /*001c*/ 	.short	0x0082
	.zero		2


//--------------------- .nv.info                  --------------------------
	.section	.nv.info,"",@"SHT_CUDA_INFO"
	.align	4


	//----- nvinfo : EIATTR_REGCOUNT
	.align		4
        /*0000*/ 	.byte	0x04, 0x2f
        /*0002*/ 	.short	(.L_1 - .L_0)
	.align		4
.L_0:
        /*0004*/ 	.word	index@(_Z12vecMulKernelPKfS0_Pfi)
        /*0008*/ 	.word	0x0000000c


	//----- nvinfo : EIATTR_FRAME_SIZE
	.align		4
.L_1:
        /*000c*/ 	.byte	0x04, 0x11
        /*000e*/ 	.short	(.L_3 - .L_2)
	.align		4
.L_2:
        /*0010*/ 	.word	index@(_Z12vecMulKernelPKfS0_Pfi)
        /*0014*/ 	.word	0x00000000


	//----- nvinfo : EIATTR_MIN_STACK_SIZE
	.align		4
.L_3:
        /*0018*/ 	.byte	0x04, 0x12
        /*001a*/ 	.short	(.L_5 - .L_4)
	.align		4
.L_4:
        /*001c*/ 	.word	index@(_Z12vecMulKernelPKfS0_Pfi)
        /*0020*/ 	.word	0x00000000
.L_5:


//--------------------- .nv.compat                --------------------------
	.section	.nv.compat,"",@"SHT_CUDA_COMPAT_INFO"
	.align	4
        /*0000*/ 	.byte	0x02, 0x09, 0x00, 0x00, 0x02, 0x02, 0x01, 0x00, 0x02, 0x05, 0x05, 0x00, 0x03, 0x07, 0x01, 0x01
        /*0010*/ 	.byte	0x02, 0x03, 0x00, 0x00, 0x02, 0x06, 0x01, 0x00, 0x04, 0x0b, 0x08, 0x00, 0x09, 0x00, 0x00, 0x00
        /*0020*/ 	.byte	0x00, 0x00, 0x00, 0x00


//--------------------- .nv.info._Z12vecMulKernelPKfS0_Pfi --------------------------
	.section	.nv.info._Z12vecMulKernelPKfS0_Pfi,"",@"SHT_CUDA_INFO"
	.sectionflags	@""
	.align	4


	//----- nvinfo : EIATTR_CUDA_API_VERSION
	.align		4
        /*0000*/ 	.byte	0x04, 0x37
        /*0002*/ 	.short	(.L_7 - .L_6)
.L_6:
        /*0004*/ 	.word	0x00000082


	//----- nvinfo : EIATTR_KPARAM_INFO
	.align		4
.L_7:
        /*0008*/ 	.byte	0x04, 0x17
        /*000a*/ 	.short	(.L_9 - .L_8)
.L_8:
        /*000c*/ 	.word	0x00000000
        /*0010*/ 	.short	0x0003
        /*0012*/ 	.short	0x0018
        /*0014*/ 	.byte	0x00, 0xf0, 0x11, 0x00


	//----- nvinfo : EIATTR_KPARAM_INFO
	.align		4
.L_9:
        /*0018*/ 	.byte	0x04, 0x17
        /*001a*/ 	.short	(.L_11 - .L_10)
.L_10:
        /*001c*/ 	.word	0x00000000
        /*0020*/ 	.short	0x0002
        /*0022*/ 	.short	0x0010
        /*0024*/ 	.byte	0x00, 0xf5, 0x21, 0x00


	//----- nvinfo : EIATTR_KPARAM_INFO
	.align		4
.L_11:
        /*0028*/ 	.byte	0x04, 0x17
        /*002a*/ 	.short	(.L_13 - .L_12)
.L_12:
        /*002c*/ 	.word	0x00000000
        /*0030*/ 	.short	0x0001
        /*0032*/ 	.short	0x0008
        /*0034*/ 	.byte	0x00, 0xf5, 0x21, 0x00


	//----- nvinfo : EIATTR_KPARAM_INFO
	.align		4
.L_13:
        /*0038*/ 	.byte	0x04, 0x17
        /*003a*/ 	.short	(.L_15 - .L_14)
.L_14:
        /*003c*/ 	.word	0x00000000
        /*0040*/ 	.short	0x0000
        /*0042*/ 	.short	0x0000
        /*0044*/ 	.byte	0x00, 0xf5, 0x21, 0x00


	//----- nvinfo : EIATTR_SPARSE_MMA_MASK
	.align		4
.L_15:
        /*0048*/ 	.byte	0x03, 0x50
        /*004a*/ 	.short	0x0000


	//----- nvinfo : EIATTR_MAXREG_COUNT
	.align		4
        /*004c*/ 	.byte	0x03, 0x1b
        /*004e*/ 	.short	0x00ff


	//----- nvinfo : EIATTR_MERCURY_ISA_VERSION
	.align		4
        /*0050*/ 	.byte	0x03, 0x5f
        /*0052*/ 	.short	0x0101


	//----- nvinfo : EIATTR_VRC_CTA_INIT_COUNT
	.align		4
        /*0054*/ 	.byte	0x02, 0x4a
	.zero		1
	.zero		1


	//----- nvinfo : EIATTR_EXIT_INSTR_OFFSETS
	.align		4
        /*0058*/ 	.byte	0x04, 0x1c
        /*005a*/ 	.short	(.L_17 - .L_16)


	//   ....[0]....
.L_16:
        /*005c*/ 	.word	0x00000090


	//   ....[1]....
        /*0060*/ 	.word	0x00000150


	//----- nvinfo : EIATTR_CBANK_PARAM_SIZE
	.align		4
.L_17:
        /*0064*/ 	.byte	0x03, 0x19
        /*0066*/ 	.short	0x001c


	//----- nvinfo : EIATTR_PARAM_CBANK
	.align		4
        /*0068*/ 	.byte	0x04, 0x0a
        /*006a*/ 	.short	(.L_19 - .L_18)
	.align		4
.L_18:
        /*006c*/ 	.word	index@(.nv.constant0._Z12vecMulKernelPKfS0_Pfi)
        /*0070*/ 	.short	0x0380
        /*0072*/ 	.short	0x001c


	//----- nvinfo : EIATTR_SW_WAR
	.align		4
.L_19:
        /*0074*/ 	.byte	0x04, 0x36
        /*0076*/ 	.short	(.L_21 - .L_20)
.L_20:
        /*0078*/ 	.word	0x00000008
.L_21:


//--------------------- .nv.callgraph             --------------------------
	.section	.nv.callgraph,"",@"SHT_CUDA_CALLGRAPH"
	.align	4
	.sectionentsize	8
	.align		4
        /*0000*/ 	.word	0x00000000
	.align		4
        /*0004*/ 	.word	0xffffffff
	.align		4
        /*0008*/ 	.word	0x00000000
	.align		4
        /*000c*/ 	.word	0xfffffffe
	.align		4
        /*0010*/ 	.word	0x00000000
	.align		4
        /*0014*/ 	.word	0xfffffffd
	.align		4
        /*0018*/ 	.word	0x00000000
	.align		4
        /*001c*/ 	.word	0xfffffffc


//--------------------- .text._Z12vecMulKernelPKfS0_Pfi --------------------------
	.section	.text._Z12vecMulKernelPKfS0_Pfi,"ax",@progbits
	.align	128
        .global         _Z12vecMulKernelPKfS0_Pfi
        .type           _Z12vecMulKernelPKfS0_Pfi,@function
        .size           _Z12vecMulKernelPKfS0_Pfi,(.L_x_1 - _Z12vecMulKernelPKfS0_Pfi)
        .other          _Z12vecMulKernelPKfS0_Pfi,@"STO_CUDA_ENTRY STV_DEFAULT"
_Z12vecMulKernelPKfS0_Pfi:
.text._Z12vecMulKernelPKfS0_Pfi:
[----:B------:R-:W-:Y:S01]  /*0000*/  LDC R1, c[0x0][0x37c] ;  /* 0x0000df00ff017b82 */ /* 0x000fe20000000800 */
[----:B------:R-:W0:Y:S07]  /*0010*/  S2R R0, SR_TID.X ;  /* 0x0000000000007919 */ /* 0x000e2e0000002100 */
[----:B------:R-:W0:Y:S01]  /*0020*/  S2UR UR4, SR_CTAID.X ;  /* 0x00000000000479c3 */ /* 0x000e220000002500 */
[----:B------:R-:W1:Y:S07]  /*0030*/  LDCU UR5, c[0x0][0x398] ;  /* 0x00007300ff0577ac */ /* 0x000e6e0008000800 */
[----:B------:R-:W0:Y:S02]  /*0040*/  LDC R9, c[0x0][0x360] ;  /* 0x0000d800ff097b82 */ /* 0x000e240000000800 */
[----:B0-----:R-:W-:-:S05]  /*0050*/  IMAD R9, R9, UR4, R0 ;  /* 0x0000000409097c24 */ /* 0x001fca000f8e0200 */
[C---:B-1----:R-:W-:Y:S02]  /*0060*/  ISETP.GE.AND P0, PT, R9.reuse, UR5, PT ;  /* 0x0000000509007c0c */ /* 0x042fe4000bf06270 */
[----:B------:R-:W-:-:S04]  /*0070*/  LOP3.LUT R0, R9, 0x1, RZ, 0xc0, !PT ;  /* 0x0000000109007812 */ /* 0x000fc800078ec0ff */
[----:B------:R-:W-:-:S13]  /*0080*/  ISETP.EQ.U32.OR P0, PT, R0, 0x1, P0 ;  /* 0x000000010000780c */ /* 0x000fda0000702470 */
[----:B------:R-:W-:Y:S05]  /*0090*/  @P0 EXIT ;  /* 0x000000000000094d */ /* 0x000fea0003800000 */
[----:B------:R-:W0:Y:S01]  /*00a0*/  LDC.64 R2, c[0x0][0x380] ;  /* 0x0000e000ff027b82 */ /* 0x000e220000000a00 */
[----:B------:R-:W1:Y:S07]  /*00b0*/  LDCU.64 UR4, c[0x0][0x358] ;  /* 0x00006b00ff0477ac */ /* 0x000e6e0008000a00 */
[----:B------:R-:W2:Y:S08]  /*00c0*/  LDC.64 R4, c[0x0][0x388] ;  /* 0x0000e200ff047b82 */ /* 0x000eb00000000a00 */
[----:B------:R-:W3:Y:S01]  /*00d0*/  LDC.64 R6, c[0x0][0x390] ;  /* 0x0000e400ff067b82 */ /* 0x000ee20000000a00 */
[----:B0-----:R-:W-:-:S06]  /*00e0*/  IMAD.WIDE R2, R9, 0x4, R2 ;  /* 0x0000000409027825 */ /* 0x001fcc00078e0202 */
[----:B-1----:R-:W4:Y:S01]  /*00f0*/  LDG.E R2, desc[UR4][R2.64] ;  /* 0x0000000402027981 */ /* 0x002f22000c1e1900 */
[----:B--2---:R-:W-:-:S06]  /*0100*/  IMAD.WIDE R4, R9, 0x4, R4 ;  /* 0x0000000409047825 */ /* 0x004fcc00078e0204 */
[----:B------:R-:W4:Y:S01]  /*0110*/  LDG.E R5, desc[UR4][R4.64] ;  /* 0x0000000404057981 */ /* 0x000f22000c1e1900 */
[----:B---3--:R-:W-:-:S04]  /*0120*/  IMAD.WIDE R6, R9, 0x4, R6 ;  /* 0x0000000409067825 */ /* 0x008fc800078e0206 */
[----:B----4-:R-:W-:-:S05]  /*0130*/  FMUL R9, R2, R5 ;  /* 0x0000000502097220 */ /* 0x010fca0000400000 */
[----:B------:R-:W-:Y:S01]  /*0140*/  STG.E desc[UR4][R6.64], R9 ;  /* 0x0000000906007986 */ /* 0x000fe2000c101904 */
[----:B------:R-:W-:Y:S05]  /*0150*/  EXIT ;  /* 0x000000000000794d */ /* 0x000fea0003800000 */
.L_x_0:
[----:B------:R-:W-:-:S00]  /*0160*/  BRA `(.L_x_0) ;  /* 0xfffffffc00fc7947 */ /* 0x000fc0000383ffff */
[----:B------:R-:W-:-:S00]  /*0170*/  NOP ;  /* 0x0000000000007918 */ /* 0x000fc00000000000 */
        /* <DEDUP_REMOVED lines=8> */
.L_x_1:


//--------------------- .nv.shared.reserved.0     --------------------------
	.section	.nv.shared.reserved.0,"aw",@nobits
	.weak		__nv_reservedSMEM_offset_0_alias
	.size		__nv_reservedSMEM_offset_0_alias, 0, 64
	.other		__nv_reservedSMEM_offset_0_alias,@"STO_CUDA_RESERVED_SHARED STV_DEFAULT"
__nv_reservedSMEM_offset_0_alias:
	.zero		0
	.zero		64


//--------------------- .nv.constant0._Z12vecMulKernelPKfS0_Pfi --------------------------
	.section	.nv.constant0._Z12vecMulKernelPKfS0_Pfi,"a",@progbits
	.sectionflags	@""
	.align	4
.nv.constant0._Z12vecMulKernelPKfS0_Pfi:
	.zero		924


//--------------------- SYMBOLS --------------------------

	.type		.nv.reservedSmem.offset0,@object
	.size		.nv.reservedSmem.offset0,0x4
